//
// Generated by NVIDIA NVVM Compiler
//
// Compiler Build ID: CL-36424714
// Cuda compilation tools, release 13.0, V13.0.88
// Based on NVVM 20.0.0
//

.version 9.0
.target sm_100
.address_size 64

	// .globl	_Z3addPKdS0_Pdi

.visible .entry _Z3addPKdS0_Pdi(
	.param .u64 .ptr .align 1 _Z3addPKdS0_Pdi_param_0,
	.param .u64 .ptr .align 1 _Z3addPKdS0_Pdi_param_1,
	.param .u64 .ptr .align 1 _Z3addPKdS0_Pdi_param_2,
	.param .u32 _Z3addPKdS0_Pdi_param_3
)
{
	.reg .pred 	%p<2>;
	.reg .b32 	%r<6>;
	.reg .b64 	%rd<11>;
	.reg .b64 	%fd<4>;

	ld.param.u64 	%rd1, [_Z3addPKdS0_Pdi_param_0];
	ld.param.u64 	%rd2, [_Z3addPKdS0_Pdi_param_1];
	ld.param.u64 	%rd3, [_Z3addPKdS0_Pdi_param_2];
	ld.param.u32 	%r2, [_Z3addPKdS0_Pdi_param_3];
	mov.u32 	%r3, %ntid.x;
	mov.u32 	%r4, %ctaid.x;
	mov.u32 	%r5, %tid.x;
	mad.lo.s32 	%r1, %r3, %r4, %r5;
	setp.ge.s32 	%p1, %r1, %r2;
	@%p1 bra 	$L__BB0_2;
	cvta.to.global.u64 	%rd4, %rd1;
	cvta.to.global.u64 	%rd5, %rd2;
	cvta.to.global.u64 	%rd6, %rd3;
	mul.wide.s32 	%rd7, %r1, 8;
	add.s64 	%rd8, %rd4, %rd7;
	ld.global.f64 	%fd1, [%rd8];
	add.s64 	%rd9, %rd5, %rd7;
	ld.global.f64 	%fd2, [%rd9];
	add.s64 	%rd10, %rd6, %rd7;
	add.f64 	%fd3, %fd1, %fd2;
	st.global.f64 	[%rd10], %fd3;
$L__BB0_2:
	ret;

}


// ===== COMPILED SASS (sm_100) =====

	.target	sm_100

	.elftype	@"ET_EXEC"


//--------------------- .note.nv.tkinfo           --------------------------
	.section	.note.nv.tkinfo,"",@"SHT_NOTE"
	.sectionflags	@"SHF_NOTE_NV_TKINFO"
	.tkinfo
        /*0018*/ 	.word	0x00000002
        /*0030*/ 	.string	""
        /*0030*/ 	.string	"ptxas"
        /*0030*/ 	.string	"Cuda compilation tools, release 13.0, V13.0.88"
        /*0030*/ 	.string	"Build cuda_13.0.r13.0/compiler.36424714_0"
        /*0030*/ 	.string	"-arch sm_100 -m 64 "



//--------------------- .note.nv.cuinfo           --------------------------
	.section	.note.nv.cuinfo,"",@"SHT_NOTE"
	.sectionflags	@"SHF_NOTE_NV_CUINFO"
        /*0018*/ 	.short	0x0002
        /*001a*/ 	.short	0x0064
        /*001c*/ 	.short	0x0082
	.zero		2


//--------------------- .nv.info                  --------------------------
	.section	.nv.info,"",@"SHT_CUDA_INFO"
	.align	4


	//----- nvinfo : EIATTR_REGCOUNT
	.align		4
        /*0000*/ 	.byte	0x04, 0x2f
        /*0002*/ 	.short	(.L_1 - .L_0)
	.align		4
.L_0:
        /*0004*/ 	.word	index@(_Z3addPKdS0_Pdi)
        /*0008*/ 	.word	0x0000000e


	//----- nvinfo : EIATTR_FRAME_SIZE
	.align		4
.L_1:
        /*000c*/ 	.byte	0x04, 0x11
        /*000e*/ 	.short	(.L_3 - .L_2)
	.align		4
.L_2:
        /*0010*/ 	.word	index@(_Z3addPKdS0_Pdi)
        /*0014*/ 	.word	0x00000000


	//----- nvinfo : EIATTR_MIN_STACK_SIZE
	.align		4
.L_3:
        /*0018*/ 	.byte	0x04, 0x12
        /*001a*/ 	.short	(.L_5 - .L_4)
	.align		4
.L_4:
        /*001c*/ 	.word	index@(_Z3addPKdS0_Pdi)
        /*0020*/ 	.word	0x00000000
.L_5:


//--------------------- .nv.compat                --------------------------
	.section	.nv.compat,"",@"SHT_CUDA_COMPAT_INFO"
	.align	4
        /*0000*/ 	.byte	0x02, 0x09, 0x00, 0x00, 0x02, 0x02, 0x01, 0x00, 0x02, 0x05, 0x05, 0x00, 0x03, 0x07, 0x01, 0x01
        /*0010*/ 	.byte	0x02, 0x03, 0x00, 0x00, 0x02, 0x06, 0x01, 0x00, 0x04, 0x0b, 0x08, 0x00, 0x01, 0x00, 0x00, 0x00
        /*0020*/ 	.byte	0x00, 0x00, 0x00, 0x00


//--------------------- .nv.info._Z3addPKdS0_Pdi  --------------------------
	.section	.nv.info._Z3addPKdS0_Pdi,"",@"SHT_CUDA_INFO"
	.sectionflags	@""
	.align	4


	//----- nvinfo : EIATTR_CUDA_API_VERSION
	.align		4
        /*0000*/ 	.byte	0x04, 0x37
        /*0002*/ 	.short	(.L_7 - .L_6)
.L_6:
        /*0004*/ 	.word	0x00000082


	//----- nvinfo : EIATTR_KPARAM_INFO
	.align		4
.L_7:
        /*0008*/ 	.byte	0x04, 0x17
        /*000a*/ 	.short	(.L_9 - .L_8)
.L_8:
        /*000c*/ 	.word	0x00000000
        /*0010*/ 	.short	0x0003
        /*0012*/ 	.short	0x0018
        /*0014*/ 	.byte	0x00, 0xf0, 0x11, 0x00


	//----- nvinfo : EIATTR_KPARAM_INFO
	.align		4
.L_9:
        /*0018*/ 	.byte	0x04, 0x17
        /*001a*/ 	.short	(.L_11 - .L_10)
.L_10:
        /*001c*/ 	.word	0x00000000
        /*0020*/ 	.short	0x0002
        /*0022*/ 	.short	0x0010
        /*0024*/ 	.byte	0x00, 0xf5, 0x21, 0x00


	//----- nvinfo : EIATTR_KPARAM_INFO
	.align		4
.L_11:
        /*0028*/ 	.byte	0x04, 0x17
        /*002a*/ 	.short	(.L_13 - .L_12)
.L_12:
        /*002c*/ 	.word	0x00000000
        /*0030*/ 	.short	0x0001
        /*0032*/ 	.short	0x0008
        /*0034*/ 	.byte	0x00, 0xf5, 0x21, 0x00


	//----- nvinfo : EIATTR_KPARAM_INFO
	.align		4
.L_13:
        /*0038*/ 	.byte	0x04, 0x17
        /*003a*/ 	.short	(.L_15 - .L_14)
.L_14:
        /*003c*/ 	.word	0x00000000
        /*0040*/ 	.short	0x0000
        /*0042*/ 	.short	0x0000
        /*0044*/ 	.byte	0x00, 0xf5, 0x21, 0x00


	//----- nvinfo : EIATTR_SPARSE_MMA_MASK
	.align		4
.L_15:
        /*0048*/ 	.byte	0x03, 0x50
        /*004a*/ 	.short	0x0000


	//----- nvinfo : EIATTR_MAXREG_COUNT
	.align		4
        /*004c*/ 	.byte	0x03, 0x1b
        /*004e*/ 	.short	0x00ff


	//----- nvinfo : EIATTR_MERCURY_ISA_VERSION
	.align		4
        /*0050*/ 	.byte	0x03, 0x5f
        /*0052*/ 	.short	0x0101


	//----- nvinfo : EIATTR_VRC_CTA_INIT_COUNT
	.align		4
        /*0054*/ 	.byte	0x02, 0x4a
	.zero		1
	.zero		1


	//----- nvinfo : EIATTR_EXIT_INSTR_OFFSETS
	.align		4
        /*0058*/ 	.byte	0x04, 0x1c
        /*005a*/ 	.short	(.L_17 - .L_16)


	//   ....[0]....
.L_16:
        /*005c*/ 	.word	0x00000070


	//   ....[1]....
        /*0060*/ 	.word	0x00000130


	//----- nvinfo : EIATTR_CBANK_PARAM_SIZE
	.align		4
.L_17:
        /*0064*/ 	.byte	0x03, 0x19
        /*0066*/ 	.short	0x001c


	//----- nvinfo : EIATTR_PARAM_CBANK
	.align		4
        /*0068*/ 	.byte	0x04, 0x0a
        /*006a*/ 	.short	(.L_19 - .L_18)
	.align		4
.L_18:
        /*006c*/ 	.word	index@(.nv.constant0._Z3addPKdS0_Pdi)
        /*0070*/ 	.short	0x0380
        /*0072*/ 	.short	0x001c


	//----- nvinfo : EIATTR_SW_WAR
	.align		4
.L_19:
        /*0074*/ 	.byte	0x04, 0x36
        /*0076*/ 	.short	(.L_21 - .L_20)
.L_20:
        /*0078*/ 	.word	0x00000008
.L_21:


//--------------------- .nv.callgraph             --------------------------
	.section	.nv.callgraph,"",@"SHT_CUDA_CALLGRAPH"
	.align	4
	.sectionentsize	8
	.align		4
        /*0000*/ 	.word	0x00000000
	.align		4
        /*0004*/ 	.word	0xffffffff
	.align		4
        /*0008*/ 	.word	0x00000000
	.align		4
        /*000c*/ 	.word	0xfffffffe
	.align		4
        /*0010*/ 	.word	0x00000000
	.align		4
        /*0014*/ 	.word	0xfffffffd
	.align		4
        /*0018*/ 	.word	0x00000000
	.align		4
        /*001c*/ 	.word	0xfffffffc


//--------------------- .text._Z3addPKdS0_Pdi     --------------------------
	.section	.text._Z3addPKdS0_Pdi,"ax",@progbits
	.align	128
        .global         _Z3addPKdS0_Pdi
        .type           _Z3addPKdS0_Pdi,@function
        .size           _Z3addPKdS0_Pdi,(.L_x_1 - _Z3addPKdS0_Pdi)
        .other          _Z3addPKdS0_Pdi,@"STO_CUDA_ENTRY STV_DEFAULT"
_Z3addPKdS0_Pdi:
.text._Z3addPKdS0_Pdi:
[----:B------:R-:W-:Y:S01]  /*0000*/  LDC R1, c[0x0][0x37c] ;  /* 0x0000df00ff017b82 */ /* 0x000fe20000000800 */
[----:B------:R-:W0:Y:S01]  /*0010*/  S2R R11, SR_CTAID.X ;  /* 0x00000000000b7919 */ /* 0x000e220000002500 */
[----:B------:R-:W0:Y:S01]  /*0020*/  LDCU UR4, c[0x0][0x360] ;  /* 0x00006c00ff0477ac */ /* 0x000e220008000800 */
[----:B------:R-:W0:Y:S01]  /*0030*/  S2R R0, SR_TID.X ;  /* 0x0000000000007919 */ /* 0x000e220000002100 */
[----:B------:R-:W1:Y:S01]  /*0040*/  LDCU UR5, c[0x0][0x398] ;  /* 0x00007300ff0577ac */ /* 0x000e620008000800 */
[----:B0-----:R-:W-:-:S05]  /*0050*/  IMAD R11, R11, UR4, R0 ;  /* 0x000000040b0b7c24 */ /* 0x001fca000f8e0200 */
[----:B-1----:R-:W-:-:S13]  /*0060*/  ISETP.GE.AND P0, PT, R11, UR5, PT ;  /* 0x000000050b007c0c */ /* 0x002fda000bf06270 */
[----:B------:R-:W-:Y:S05]  /*0070*/  @P0 EXIT ;  /* 0x000000000000094d */ /* 0x000fea0003800000 */
[----:B------:R-:W0:Y:S01]  /*0080*/  LDC.64 R2, c[0x0][0x380] ;  /* 0x0000e000ff027b82 */ /* 0x000e220000000a00 */
[----:B------:R-:W1:Y:S07]  /*0090*/  LDCU.64 UR4, c[0x0][0x358] ;  /* 0x00006b00ff0477ac */ /* 0x000e6e0008000a00 */
[----:B------:R-:W2:Y:S08]  /*00a0*/  LDC.64 R4, c[0x0][0x388] ;  /* 0x0000e200ff047b82 */ /* 0x000eb00000000a00 */
[----:B------:R-:W3:Y:S01]  /*00b0*/  LDC.64 R6, c[0x0][0x390] ;  /* 0x0000e400ff067b82 */ /* 0x000ee20000000a00 */
[----:B0-----:R-:W-:-:S06]  /*00c0*/  IMAD.WIDE R2, R11, 0x8, R2 ;  /* 0x000000080b027825 */ /* 0x001fcc00078e0202 */
[----:B-1----:R-:W4:Y:S01]  /*00d0*/  LDG.E.64 R2, desc[UR4][R2.64] ;  /* 0x0000000402027981 */ /* 0x002f22000c1e1b00 */
[----:B--2---:R-:W-:-:S06]  /*00e0*/  IMAD.WIDE R4, R11, 0x8, R4 ;  /* 0x000000080b047825 */ /* 0x004fcc00078e0204 */
[----:B------:R-:W4:Y:S01]  /*00f0*/  LDG.E.64 R4, desc[UR4][R4.64] ;  /* 0x0000000404047981 */ /* 0x000f22000c1e1b00 */
[----:B---3--:R-:W-:Y:S01]  /*0100*/  IMAD.WIDE R6, R11, 0x8, R6 ;  /* 0x000000080b067825 */ /* 0x008fe200078e0206 */
[----:B----4-:R-:W-:-:S07]  /*0110*/  DADD R8, R2, R4 ;  /* 0x0000000002087229 */ /* 0x010fce0000000004 */
[----:B------:R-:W-:Y:S01]  /*0120*/  STG.E.64 desc[UR4][R6.64], R8 ;  /* 0x0000000806007986 */ /* 0x000fe2000c101b04 */
[----:B------:R-:W-:Y:S05]  /*0130*/  EXIT ;  /* 0x000000000000794d */ /* 0x000fea0003800000 */
.L_x_0:
[----:B------:R-:W-:-:S00]  /*0140*/  BRA `(.L_x_0) ;  /* 0xfffffffc00fc7947 */ /* 0x000fc0000383ffff */
[----:B------:R-:W-:-:S00]  /*0150*/  NOP ;  /* 0x0000000000007918 */ /* 0x000fc00000000000 */
        /* <DEDUP_REMOVED lines=10> */
.L_x_1:


//--------------------- .nv.shared.reserved.0     --------------------------
	.section	.nv.shared.reserved.0,"aw",@nobits
	.weak		__nv_reservedSMEM_offset_0_alias
	.size		__nv_reservedSMEM_offset_0_alias, 0, 64
	.other		__nv_reservedSMEM_offset_0_alias,@"STO_CUDA_RESERVED_SHARED STV_DEFAULT"
__nv_reservedSMEM_offset_0_alias:
	.zero		0
	.zero		64


//--------------------- .nv.constant0._Z3addPKdS0_Pdi --------------------------
	.section	.nv.constant0._Z3addPKdS0_Pdi,"a",@progbits
	.sectionflags	@""
	.align	4
.nv.constant0._Z3addPKdS0_Pdi:
	.zero		924


//--------------------- SYMBOLS --------------------------

	.type		.nv.reservedSmem.offset0,@object
	.size		.nv.reservedSmem.offset0,0x4
